//
// Generated by NVIDIA NVVM Compiler
//
// Compiler Build ID: CL-36424714
// Cuda compilation tools, release 13.0, V13.0.88
// Based on NVVM 20.0.0
//

.version 9.0
.target sm_100
.address_size 64

	// .globl	_Z16markingTopKMasksiiPKlPKiPb
.global .align 1 .b8 _ZN34_INTERNAL_ccdfbd2d_4_k_cu_dce3a87e4cuda3std3__436_GLOBAL__N__ccdfbd2d_4_k_cu_dce3a87e6ignoreE[1];
.global .align 1 .b8 _ZN34_INTERNAL_ccdfbd2d_4_k_cu_dce3a87e4cuda3std3__45__cpo5beginE[1];
.global .align 1 .b8 _ZN34_INTERNAL_ccdfbd2d_4_k_cu_dce3a87e4cuda3std3__45__cpo3endE[1];
.global .align 1 .b8 _ZN34_INTERNAL_ccdfbd2d_4_k_cu_dce3a87e4cuda3std3__45__cpo6cbeginE[1];
.global .align 1 .b8 _ZN34_INTERNAL_ccdfbd2d_4_k_cu_dce3a87e4cuda3std3__45__cpo4cendE[1];
.global .align 1 .b8 _ZN34_INTERNAL_ccdfbd2d_4_k_cu_dce3a87e4cuda3std3__419piecewise_constructE[1];
.global .align 1 .b8 _ZN34_INTERNAL_ccdfbd2d_4_k_cu_dce3a87e4cuda3std3__48in_placeE[1];
.global .align 1 .b8 _ZN34_INTERNAL_ccdfbd2d_4_k_cu_dce3a87e4cuda3std6ranges3__45__cpo4swapE[1];
.global .align 1 .b8 _ZN34_INTERNAL_ccdfbd2d_4_k_cu_dce3a87e4cuda3std6ranges3__45__cpo9iter_moveE[1];
.global .align 1 .b8 _ZN34_INTERNAL_ccdfbd2d_4_k_cu_dce3a87e4cuda3std6ranges3__45__cpo7advanceE[1];

.visible .entry _Z16markingTopKMasksiiPKlPKiPb(
	.param .u32 _Z16markingTopKMasksiiPKlPKiPb_param_0,
	.param .u32 _Z16markingTopKMasksiiPKlPKiPb_param_1,
	.param .u64 .ptr .align 1 _Z16markingTopKMasksiiPKlPKiPb_param_2,
	.param .u64 .ptr .align 1 _Z16markingTopKMasksiiPKlPKiPb_param_3,
	.param .u64 .ptr .align 1 _Z16markingTopKMasksiiPKlPKiPb_param_4
)
{
	.reg .pred 	%p<4>;
	.reg .b16 	%rs<3>;
	.reg .b32 	%r<9>;
	.reg .b64 	%rd<21>;

	ld.param.u32 	%r4, [_Z16markingTopKMasksiiPKlPKiPb_param_0];
	ld.param.u32 	%r3, [_Z16markingTopKMasksiiPKlPKiPb_param_1];
	ld.param.u64 	%rd3, [_Z16markingTopKMasksiiPKlPKiPb_param_2];
	ld.param.u64 	%rd4, [_Z16markingTopKMasksiiPKlPKiPb_param_3];
	ld.param.u64 	%rd5, [_Z16markingTopKMasksiiPKlPKiPb_param_4];
	cvta.to.global.u64 	%rd1, %rd5;
	mov.u32 	%r5, %ctaid.x;
	mov.u32 	%r6, %ntid.x;
	mov.u32 	%r7, %tid.x;
	mad.lo.s32 	%r1, %r5, %r6, %r7;
	setp.ge.s32 	%p1, %r1, %r4;
	@%p1 bra 	$L__BB0_5;
	cvta.to.global.u64 	%rd6, %rd4;
	cvt.s64.s32 	%rd2, %r1;
	mul.wide.s32 	%rd7, %r1, 4;
	add.s64 	%rd8, %rd6, %rd7;
	ld.global.u32 	%r2, [%rd8];
	setp.ge.s32 	%p2, %r1, %r3;
	@%p2 bra 	$L__BB0_3;
	cvt.s64.s32 	%rd19, %r2;
	add.s64 	%rd20, %rd1, %rd19;
	mov.b16 	%rs2, 1;
	st.global.u8 	[%rd20], %rs2;
	bra.uni 	$L__BB0_5;
$L__BB0_3:
	cvta.to.global.u64 	%rd9, %rd3;
	shl.b64 	%rd10, %rd2, 3;
	add.s64 	%rd11, %rd9, %rd10;
	ld.global.u64 	%rd12, [%rd11];
	sub.s32 	%r8, %r1, %r3;
	mul.wide.s32 	%rd13, %r8, 8;
	add.s64 	%rd14, %rd9, %rd13;
	ld.global.u64 	%rd15, [%rd14];
	xor.b64  	%rd16, %rd15, %rd12;
	setp.lt.u64 	%p3, %rd16, 4294967296;
	@%p3 bra 	$L__BB0_5;
	cvt.s64.s32 	%rd17, %r2;
	add.s64 	%rd18, %rd1, %rd17;
	mov.b16 	%rs1, 1;
	st.global.u8 	[%rd18], %rs1;
$L__BB0_5:
	ret;

}


// ===== COMPILED SASS (sm_100) =====

	.target	sm_100

	.elftype	@"ET_EXEC"


//--------------------- .note.nv.tkinfo           --------------------------
	.section	.note.nv.tkinfo,"",@"SHT_NOTE"
	.sectionflags	@"SHF_NOTE_NV_TKINFO"
	.tkinfo
        /*0018*/ 	.word	0x00000002
        /*0030*/ 	.string	""
        /*0030*/ 	.string	"ptxas"
        /*0030*/ 	.string	"Cuda compilation tools, release 13.0, V13.0.88"
        /*0030*/ 	.string	"Build cuda_13.0.r13.0/compiler.36424714_0"
        /*0030*/ 	.string	"-arch sm_100 -m 64 "



//--------------------- .note.nv.cuinfo           --------------------------
	.section	.note.nv.cuinfo,"",@"SHT_NOTE"
	.sectionflags	@"SHF_NOTE_NV_CUINFO"
        /*0018*/ 	.short	0x0002
        /*001a*/ 	.short	0x0064
        /*001c*/ 	.short	0x0082
	.zero		2


//--------------------- .nv.info                  --------------------------
	.section	.nv.info,"",@"SHT_CUDA_INFO"
	.align	4


	//----- nvinfo : EIATTR_REGCOUNT
	.align		4
        /*0000*/ 	.byte	0x04, 0x2f
        /*0002*/ 	.short	(.L_11 - .L_10)
	.align		4
.L_10:
        /*0004*/ 	.word	index@(_Z16markingTopKMasksiiPKlPKiPb)
        /*0008*/ 	.word	0x0000000a


	//----- nvinfo : EIATTR_FRAME_SIZE
	.align		4
.L_11:
        /*000c*/ 	.byte	0x04, 0x11
        /*000e*/ 	.short	(.L_13 - .L_12)
	.align		4
.L_12:
        /*0010*/ 	.word	index@(_Z16markingTopKMasksiiPKlPKiPb)
        /*0014*/ 	.word	0x00000000


	//----- nvinfo : EIATTR_MIN_STACK_SIZE
	.align		4
.L_13:
        /*0018*/ 	.byte	0x04, 0x12
        /*001a*/ 	.short	(.L_15 - .L_14)
	.align		4
.L_14:
        /*001c*/ 	.word	index@(_Z16markingTopKMasksiiPKlPKiPb)
        /*0020*/ 	.word	0x00000000
.L_15:


//--------------------- .nv.compat                --------------------------
	.section	.nv.compat,"",@"SHT_CUDA_COMPAT_INFO"
	.align	4
        /*0000*/ 	.byte	0x02, 0x09, 0x00, 0x00, 0x02, 0x02, 0x01, 0x00, 0x02, 0x05, 0x05, 0x00, 0x03, 0x07, 0x01, 0x01
        /*0010*/ 	.byte	0x02, 0x03, 0x00, 0x00, 0x02, 0x06, 0x01, 0x00, 0x04, 0x0b, 0x08, 0x00, 0x09, 0x00, 0x00, 0x00
        /*0020*/ 	.byte	0x00, 0x00, 0x00, 0x00


//--------------------- .nv.info._Z16markingTopKMasksiiPKlPKiPb --------------------------
	.section	.nv.info._Z16markingTopKMasksiiPKlPKiPb,"",@"SHT_CUDA_INFO"
	.sectionflags	@""
	.align	4


	//----- nvinfo : EIATTR_CUDA_API_VERSION
	.align		4
        /*0000*/ 	.byte	0x04, 0x37
        /*0002*/ 	.short	(.L_17 - .L_16)
.L_16:
        /*0004*/ 	.word	0x00000082


	//----- nvinfo : EIATTR_KPARAM_INFO
	.align		4
.L_17:
        /*0008*/ 	.byte	0x04, 0x17
        /*000a*/ 	.short	(.L_19 - .L_18)
.L_18:
        /*000c*/ 	.word	0x00000000
        /*0010*/ 	.short	0x0004
        /*0012*/ 	.short	0x0018
        /*0014*/ 	.byte	0x00, 0xf5, 0x21, 0x00


	//----- nvinfo : EIATTR_KPARAM_INFO
	.align		4
.L_19:
        /*0018*/ 	.byte	0x04, 0x17
        /*001a*/ 	.short	(.L_21 - .L_20)
.L_20:
        /*001c*/ 	.word	0x00000000
        /*0020*/ 	.short	0x0003
        /*0022*/ 	.short	0x0010
        /*0024*/ 	.byte	0x00, 0xf5, 0x21, 0x00


	//----- nvinfo : EIATTR_KPARAM_INFO
	.align		4
.L_21:
        /*0028*/ 	.byte	0x04, 0x17
        /*002a*/ 	.short	(.L_23 - .L_22)
.L_22:
        /*002c*/ 	.word	0x00000000
        /*0030*/ 	.short	0x0002
        /*0032*/ 	.short	0x0008
        /*0034*/ 	.byte	0x00, 0xf5, 0x21, 0x00


	//----- nvinfo : EIATTR_KPARAM_INFO
	.align		4
.L_23:
        /*0038*/ 	.byte	0x04, 0x17
        /*003a*/ 	.short	(.L_25 - .L_24)
.L_24:
        /*003c*/ 	.word	0x00000000
        /*0040*/ 	.short	0x0001
        /*0042*/ 	.short	0x0004
        /*0044*/ 	.byte	0x00, 0xf0, 0x11, 0x00


	//----- nvinfo : EIATTR_KPARAM_INFO
	.align		4
.L_25:
        /*0048*/ 	.byte	0x04, 0x17
        /*004a*/ 	.short	(.L_27 - .L_26)
.L_26:
        /*004c*/ 	.word	0x00000000
        /*0050*/ 	.short	0x0000
        /*0052*/ 	.short	0x0000
        /*0054*/ 	.byte	0x00, 0xf0, 0x11, 0x00


	//----- nvinfo : EIATTR_SPARSE_MMA_MASK
	.align		4
.L_27:
        /*0058*/ 	.byte	0x03, 0x50
        /*005a*/ 	.short	0x0000


	//----- nvinfo : EIATTR_MAXREG_COUNT
	.align		4
        /*005c*/ 	.byte	0x03, 0x1b
        /*005e*/ 	.short	0x00ff


	//----- nvinfo : EIATTR_MERCURY_ISA_VERSION
	.align		4
        /*0060*/ 	.byte	0x03, 0x5f
        /*0062*/ 	.short	0x0101


	//----- nvinfo : EIATTR_VRC_CTA_INIT_COUNT
	.align		4
        /*0064*/ 	.byte	0x02, 0x4a
	.zero		1
	.zero		1


	//----- nvinfo : EIATTR_EXIT_INSTR_OFFSETS
	.align		4
        /*0068*/ 	.byte	0x04, 0x1c
        /*006a*/ 	.short	(.L_29 - .L_28)


	//   ....[0]....
.L_28:
        /*006c*/ 	.word	0x00000070


	//   ....[1]....
        /*0070*/ 	.word	0x00000140


	//   ....[2]....
        /*0074*/ 	.word	0x00000220


	//   ....[3]....
        /*0078*/ 	.word	0x00000290


	//----- nvinfo : EIATTR_CBANK_PARAM_SIZE
	.align		4
.L_29:
        /*007c*/ 	.byte	0x03, 0x19
        /*007e*/ 	.short	0x0020


	//----- nvinfo : EIATTR_PARAM_CBANK
	.align		4
        /*0080*/ 	.byte	0x04, 0x0a
        /*0082*/ 	.short	(.L_31 - .L_30)
	.align		4
.L_30:
        /*0084*/ 	.word	index@(.nv.constant0._Z16markingTopKMasksiiPKlPKiPb)
        /*0088*/ 	.short	0x0380
        /*008a*/ 	.short	0x0020


	//----- nvinfo : EIATTR_SW_WAR
	.align		4
.L_31:
        /*008c*/ 	.byte	0x04, 0x36
        /*008e*/ 	.short	(.L_33 - .L_32)
.L_32:
        /*0090*/ 	.word	0x00000008
.L_33:


//--------------------- .nv.callgraph             --------------------------
	.section	.nv.callgraph,"",@"SHT_CUDA_CALLGRAPH"
	.align	4
	.sectionentsize	8
	.align		4
        /*0000*/ 	.word	0x00000000
	.align		4
        /*0004*/ 	.word	0xffffffff
	.align		4
        /*0008*/ 	.word	0x00000000
	.align		4
        /*000c*/ 	.word	0xfffffffe
	.align		4
        /*0010*/ 	.word	0x00000000
	.align		4
        /*0014*/ 	.word	0xfffffffd
	.align		4
        /*0018*/ 	.word	0x00000000
	.align		4
        /*001c*/ 	.word	0xfffffffc


//--------------------- .nv.constant4             --------------------------
	.section	.nv.constant4,"a",@progbits
	.align	8
	.align		8
.nv.constant4:
        /*0000*/ 	.dword	_ZN34_INTERNAL_ccdfbd2d_4_k_cu_dce3a87e4cuda3std3__436_GLOBAL__N__ccdfbd2d_4_k_cu_dce3a87e6ignoreE
	.align		8
        /*0008*/ 	.dword	_ZN34_INTERNAL_ccdfbd2d_4_k_cu_dce3a87e4cuda3std3__45__cpo5beginE
	.align		8
        /*0010*/ 	.dword	_ZN34_INTERNAL_ccdfbd2d_4_k_cu_dce3a87e4cuda3std3__45__cpo3endE
	.align		8
        /*0018*/ 	.dword	_ZN34_INTERNAL_ccdfbd2d_4_k_cu_dce3a87e4cuda3std3__45__cpo6cbeginE
	.align		8
        /*0020*/ 	.dword	_ZN34_INTERNAL_ccdfbd2d_4_k_cu_dce3a87e4cuda3std3__45__cpo4cendE
	.align		8
        /*0028*/ 	.dword	_ZN34_INTERNAL_ccdfbd2d_4_k_cu_dce3a87e4cuda3std3__419piecewise_constructE
	.align		8
        /*0030*/ 	.dword	_ZN34_INTERNAL_ccdfbd2d_4_k_cu_dce3a87e4cuda3std3__48in_placeE
	.align		8
        /*0038*/ 	.dword	_ZN34_INTERNAL_ccdfbd2d_4_k_cu_dce3a87e4cuda3std6ranges3__45__cpo4swapE
	.align		8
        /*0040*/ 	.dword	_ZN34_INTERNAL_ccdfbd2d_4_k_cu_dce3a87e4cuda3std6ranges3__45__cpo9iter_moveE
	.align		8
        /*0048*/ 	.dword	_ZN34_INTERNAL_ccdfbd2d_4_k_cu_dce3a87e4cuda3std6ranges3__45__cpo7advanceE


//--------------------- .text._Z16markingTopKMasksiiPKlPKiPb --------------------------
	.section	.text._Z16markingTopKMasksiiPKlPKiPb,"ax",@progbits
	.align	128
        .global         _Z16markingTopKMasksiiPKlPKiPb
        .type           _Z16markingTopKMasksiiPKlPKiPb,@function
        .size           _Z16markingTopKMasksiiPKlPKiPb,(.L_x_1 - _Z16markingTopKMasksiiPKlPKiPb)
        .other          _Z16markingTopKMasksiiPKlPKiPb,@"STO_CUDA_ENTRY STV_DEFAULT"
_Z16markingTopKMasksiiPKlPKiPb:
.text._Z16markingTopKMasksiiPKlPKiPb:
[----:B------:R-:W-:Y:S01]  /*0000*/  LDC R1, c[0x0][0x37c] ;  /* 0x0000df00ff017b82 */ /* 0x000fe20000000800 */
[----:B------:R-:W0:Y:S07]  /*0010*/  S2R R0, SR_TID.X ;  /* 0x0000000000007919 */ /* 0x000e2e0000002100 */
[----:B------:R-:W0:Y:S01]  /*0020*/  S2UR UR4, SR_CTAID.X ;  /* 0x00000000000479c3 */ /* 0x000e220000002500 */
[----:B------:R-:W1:Y:S07]  /*0030*/  LDCU UR5, c[0x0][0x380] ;  /* 0x00007000ff0577ac */ /* 0x000e6e0008000800 */
[----:B------:R-:W0:Y:S02]  /*0040*/  LDC R7, c[0x0][0x360] ;  /* 0x0000d800ff077b82 */ /* 0x000e240000000800 */
[----:B0-----:R-:W-:-:S05]  /*0050*/  IMAD R7, R7, UR4, R0 ;  /* 0x0000000407077c24 */ /* 0x001fca000f8e0200 */
[----:B-1----:R-:W-:-:S13]  /*0060*/  ISETP.GE.AND P0, PT, R7, UR5, PT ;  /* 0x0000000507007c0c */ /* 0x002fda000bf06270 */
[----:B------:R-:W-:Y:S05]  /*0070*/  @P0 EXIT ;  /* 0x000000000000094d */ /* 0x000fea0003800000 */
[----:B------:R-:W0:Y:S01]  /*0080*/  LDC.64 R2, c[0x0][0x390] ;  /* 0x0000e400ff027b82 */ /* 0x000e220000000a00 */
[----:B------:R-:W1:Y:S01]  /*0090*/  LDCU.64 UR4, c[0x0][0x358] ;  /* 0x00006b00ff0477ac */ /* 0x000e620008000a00 */
[----:B------:R-:W2:Y:S01]  /*00a0*/  LDCU UR6, c[0x0][0x384] ;  /* 0x00007080ff0677ac */ /* 0x000ea20008000800 */
[----:B0-----:R-:W-:-:S05]  /*00b0*/  IMAD.WIDE R2, R7, 0x4, R2 ;  /* 0x0000000407027825 */ /* 0x001fca00078e0202 */
[----:B-1----:R0:W3:Y:S01]  /*00c0*/  LDG.E R0, desc[UR4][R2.64] ;  /* 0x0000000402007981 */ /* 0x0020e2000c1e1900 */
[----:B--2---:R-:W-:Y:S01]  /*00d0*/  ISETP.GE.AND P0, PT, R7, UR6, PT ;  /* 0x0000000607007c0c */ /* 0x004fe2000bf06270 */
[----:B------:R-:W-:-:S12]  /*00e0*/  IMAD.MOV.U32 R6, RZ, RZ, 0x1 ;  /* 0x00000001ff067424 */ /* 0x000fd800078e00ff */
[----:B------:R-:W3:Y:S01]  /*00f0*/  @!P0 LDC.64 R4, c[0x0][0x398] ;  /* 0x0000e600ff048b82 */ /* 0x000ee20000000a00 */
[----:B0-----:R-:W-:Y:S02]  /*0100*/  @!P0 PRMT R3, R6, 0x7610, R3 ;  /* 0x0000761006038816 */ /* 0x001fe40000000003 */
[----:B---3--:R-:W-:-:S04]  /*0110*/  @!P0 IADD3 R4, P1, PT, R0, R4, RZ ;  /* 0x0000000400048210 */ /* 0x008fc80007f3e0ff */
[----:B------:R-:W-:-:S05]  /*0120*/  @!P0 LEA.HI.X.SX32 R5, R0, R5, 0x1, P1 ;  /* 0x0000000500058211 */ /* 0x000fca00008f0eff */
[----:B------:R0:W-:Y:S01]  /*0130*/  @!P0 STG.E.U8 desc[UR4][R4.64], R3 ;  /* 0x0000000304008986 */ /* 0x0001e2000c101104 */
[----:B------:R-:W-:Y:S05]  /*0140*/  @!P0 EXIT ;  /* 0x000000000000894d */ /* 0x000fea0003800000 */
[----:B0-----:R-:W0:Y:S01]  /*0150*/  LDC.64 R4, c[0x0][0x388] ;  /* 0x0000e200ff047b82 */ /* 0x001e220000000a00 */
[----:B------:R-:W1:Y:S01]  /*0160*/  LDCU.64 UR8, c[0x0][0x388] ;  /* 0x00007100ff0877ac */ /* 0x000e620008000a00 */
[C---:B------:R-:W-:Y:S01]  /*0170*/  VIADD R3, R7.reuse, -UR6 ;  /* 0x8000000607037c36 */ /* 0x040fe20008000000 */
[----:B------:R-:W-:Y:S02]  /*0180*/  SHF.R.S32.HI R6, RZ, 0x1f, R7 ;  /* 0x0000001fff067819 */ /* 0x000fe40000011407 */
[----:B-1----:R-:W-:Y:S01]  /*0190*/  LEA R2, P0, R7, UR8, 0x3 ;  /* 0x0000000807027c11 */ /* 0x002fe2000f8018ff */
[----:B0-----:R-:W-:-:S03]  /*01a0*/  IMAD.WIDE R4, R3, 0x8, R4 ;  /* 0x0000000803047825 */ /* 0x001fc600078e0204 */
[----:B------:R-:W-:-:S03]  /*01b0*/  LEA.HI.X R3, R7, UR9, R6, 0x3, P0 ;  /* 0x0000000907037c11 */ /* 0x000fc600080f1c06 */
[----:B------:R-:W2:Y:S04]  /*01c0*/  LDG.E.64 R4, desc[UR4][R4.64] ;  /* 0x0000000404047981 */ /* 0x000ea8000c1e1b00 */
[----:B------:R-:W2:Y:S02]  /*01d0*/  LDG.E.64 R2, desc[UR4][R2.64] ;  /* 0x0000000402027981 */ /* 0x000ea4000c1e1b00 */
[----:B--2---:R-:W-:Y:S02]  /*01e0*/  LOP3.LUT R6, R4, R2, RZ, 0x3c, !PT ;  /* 0x0000000204067212 */ /* 0x004fe400078e3cff */
[----:B------:R-:W-:Y:S02]  /*01f0*/  LOP3.LUT R7, R5, R3, RZ, 0x3c, !PT ;  /* 0x0000000305077212 */ /* 0x000fe400078e3cff */
[----:B------:R-:W-:-:S04]  /*0200*/  ISETP.GE.U32.AND P0, PT, R6, RZ, PT ;  /* 0x000000ff0600720c */ /* 0x000fc80003f06070 */
[----:B------:R-:W-:-:S13]  /*0210*/  ISETP.GE.U32.AND.EX P0, PT, R7, 0x1, PT, P0 ;  /* 0x000000010700780c */ /* 0x000fda0003f06100 */
[----:B------:R-:W-:Y:S05]  /*0220*/  @!P0 EXIT ;  /* 0x000000000000894d */ /* 0x000fea0003800000 */
[----:B------:R-:W0:Y:S01]  /*0230*/  LDCU.64 UR6, c[0x0][0x398] ;  /* 0x00007300ff0677ac */ /* 0x000e220008000a00 */
[----:B------:R-:W-:Y:S01]  /*0240*/  IMAD.MOV.U32 R4, RZ, RZ, 0x1 ;  /* 0x00000001ff047424 */ /* 0x000fe200078e00ff */
[----:B0-----:R-:W-:-:S04]  /*0250*/  IADD3 R2, P0, PT, R0, UR6, RZ ;  /* 0x0000000600027c10 */ /* 0x001fc8000ff1e0ff */
[----:B------:R-:W-:Y:S02]  /*0260*/  LEA.HI.X.SX32 R3, R0, UR7, 0x1, P0 ;  /* 0x0000000700037c11 */ /* 0x000fe400080f0eff */
[----:B------:R-:W-:-:S05]  /*0270*/  PRMT R0, R4, 0x7610, R0 ;  /* 0x0000761004007816 */ /* 0x000fca0000000000 */
[----:B------:R-:W-:Y:S01]  /*0280*/  STG.E.U8 desc[UR4][R2.64], R0 ;  /* 0x0000000002007986 */ /* 0x000fe2000c101104 */
[----:B------:R-:W-:Y:S05]  /*0290*/  EXIT ;  /* 0x000000000000794d */ /* 0x000fea0003800000 */
.L_x_0:
[----:B------:R-:W-:-:S00]  /*02a0*/  BRA `(.L_x_0) ;  /* 0xfffffffc00fc7947 */ /* 0x000fc0000383ffff */
[----:B------:R-:W-:-:S00]  /*02b0*/  NOP ;  /* 0x0000000000007918 */ /* 0x000fc00000000000 */
        /* <DEDUP_REMOVED lines=12> */
.L_x_1:


//--------------------- .nv.shared.reserved.0     --------------------------
	.section	.nv.shared.reserved.0,"aw",@nobits
	.weak		__nv_reservedSMEM_offset_0_alias
	.size		__nv_reservedSMEM_offset_0_alias, 0, 64
	.other		__nv_reservedSMEM_offset_0_alias,@"STO_CUDA_RESERVED_SHARED STV_DEFAULT"
__nv_reservedSMEM_offset_0_alias:
	.zero		0
	.zero		64


//--------------------- .nv.global                --------------------------
	.section	.nv.global,"aw",@nobits
.nv.global:
	.type		_ZN34_INTERNAL_ccdfbd2d_4_k_cu_dce3a87e4cuda3std6ranges3__45__cpo9iter_moveE,@object
	.size		_ZN34_INTERNAL_ccdfbd2d_4_k_cu_dce3a87e4cuda3std6ranges3__45__cpo9iter_moveE,(_ZN34_INTERNAL_ccdfbd2d_4_k_cu_dce3a87e4cuda3std3__436_GLOBAL__N__ccdfbd2d_4_k_cu_dce3a87e6ignoreE - _ZN34_INTERNAL_ccdfbd2d_4_k_cu_dce3a87e4cuda3std6ranges3__45__cpo9iter_moveE)
_ZN34_INTERNAL_ccdfbd2d_4_k_cu_dce3a87e4cuda3std6ranges3__45__cpo9iter_moveE:
	.zero		1
	.type		_ZN34_INTERNAL_ccdfbd2d_4_k_cu_dce3a87e4cuda3std3__436_GLOBAL__N__ccdfbd2d_4_k_cu_dce3a87e6ignoreE,@object
	.size		_ZN34_INTERNAL_ccdfbd2d_4_k_cu_dce3a87e4cuda3std3__436_GLOBAL__N__ccdfbd2d_4_k_cu_dce3a87e6ignoreE,(_ZN34_INTERNAL_ccdfbd2d_4_k_cu_dce3a87e4cuda3std3__45__cpo4cendE - _ZN34_INTERNAL_ccdfbd2d_4_k_cu_dce3a87e4cuda3std3__436_GLOBAL__N__ccdfbd2d_4_k_cu_dce3a87e6ignoreE)
_ZN34_INTERNAL_ccdfbd2d_4_k_cu_dce3a87e4cuda3std3__436_GLOBAL__N__ccdfbd2d_4_k_cu_dce3a87e6ignoreE:
	.zero		1
	.type		_ZN34_INTERNAL_ccdfbd2d_4_k_cu_dce3a87e4cuda3std3__45__cpo4cendE,@object
	.size		_ZN34_INTERNAL_ccdfbd2d_4_k_cu_dce3a87e4cuda3std3__45__cpo4cendE,(_ZN34_INTERNAL_ccdfbd2d_4_k_cu_dce3a87e4cuda3std3__45__cpo3endE - _ZN34_INTERNAL_ccdfbd2d_4_k_cu_dce3a87e4cuda3std3__45__cpo4cendE)
_ZN34_INTERNAL_ccdfbd2d_4_k_cu_dce3a87e4cuda3std3__45__cpo4cendE:
	.zero		1
	.type		_ZN34_INTERNAL_ccdfbd2d_4_k_cu_dce3a87e4cuda3std3__45__cpo3endE,@object
	.size		_ZN34_INTERNAL_ccdfbd2d_4_k_cu_dce3a87e4cuda3std3__45__cpo3endE,(_ZN34_INTERNAL_ccdfbd2d_4_k_cu_dce3a87e4cuda3std3__48in_placeE - _ZN34_INTERNAL_ccdfbd2d_4_k_cu_dce3a87e4cuda3std3__45__cpo3endE)
_ZN34_INTERNAL_ccdfbd2d_4_k_cu_dce3a87e4cuda3std3__45__cpo3endE:
	.zero		1
	.type		_ZN34_INTERNAL_ccdfbd2d_4_k_cu_dce3a87e4cuda3std3__48in_placeE,@object
	.size		_ZN34_INTERNAL_ccdfbd2d_4_k_cu_dce3a87e4cuda3std3__48in_placeE,(_ZN34_INTERNAL_ccdfbd2d_4_k_cu_dce3a87e4cuda3std6ranges3__45__cpo7advanceE - _ZN34_INTERNAL_ccdfbd2d_4_k_cu_dce3a87e4cuda3std3__48in_placeE)
_ZN34_INTERNAL_ccdfbd2d_4_k_cu_dce3a87e4cuda3std3__48in_placeE:
	.zero		1
	.type		_ZN34_INTERNAL_ccdfbd2d_4_k_cu_dce3a87e4cuda3std6ranges3__45__cpo7advanceE,@object
	.size		_ZN34_INTERNAL_ccdfbd2d_4_k_cu_dce3a87e4cuda3std6ranges3__45__cpo7advanceE,(_ZN34_INTERNAL_ccdfbd2d_4_k_cu_dce3a87e4cuda3std3__45__cpo5beginE - _ZN34_INTERNAL_ccdfbd2d_4_k_cu_dce3a87e4cuda3std6ranges3__45__cpo7advanceE)
_ZN34_INTERNAL_ccdfbd2d_4_k_cu_dce3a87e4cuda3std6ranges3__45__cpo7advanceE:
	.zero		1
	.type		_ZN34_INTERNAL_ccdfbd2d_4_k_cu_dce3a87e4cuda3std3__45__cpo5beginE,@object
	.size		_ZN34_INTERNAL_ccdfbd2d_4_k_cu_dce3a87e4cuda3std3__45__cpo5beginE,(_ZN34_INTERNAL_ccdfbd2d_4_k_cu_dce3a87e4cuda3std3__419piecewise_constructE - _ZN34_INTERNAL_ccdfbd2d_4_k_cu_dce3a87e4cuda3std3__45__cpo5beginE)
_ZN34_INTERNAL_ccdfbd2d_4_k_cu_dce3a87e4cuda3std3__45__cpo5beginE:
	.zero		1
	.type		_ZN34_INTERNAL_ccdfbd2d_4_k_cu_dce3a87e4cuda3std3__419piecewise_constructE,@object
	.size		_ZN34_INTERNAL_ccdfbd2d_4_k_cu_dce3a87e4cuda3std3__419piecewise_constructE,(_ZN34_INTERNAL_ccdfbd2d_4_k_cu_dce3a87e4cuda3std3__45__cpo6cbeginE - _ZN34_INTERNAL_ccdfbd2d_4_k_cu_dce3a87e4cuda3std3__419piecewise_constructE)
_ZN34_INTERNAL_ccdfbd2d_4_k_cu_dce3a87e4cuda3std3__419piecewise_constructE:
	.zero		1
	.type		_ZN34_INTERNAL_ccdfbd2d_4_k_cu_dce3a87e4cuda3std3__45__cpo6cbeginE,@object
	.size		_ZN34_INTERNAL_ccdfbd2d_4_k_cu_dce3a87e4cuda3std3__45__cpo6cbeginE,(_ZN34_INTERNAL_ccdfbd2d_4_k_cu_dce3a87e4cuda3std6ranges3__45__cpo4swapE - _ZN34_INTERNAL_ccdfbd2d_4_k_cu_dce3a87e4cuda3std3__45__cpo6cbeginE)
_ZN34_INTERNAL_ccdfbd2d_4_k_cu_dce3a87e4cuda3std3__45__cpo6cbeginE:
	.zero		1
	.type		_ZN34_INTERNAL_ccdfbd2d_4_k_cu_dce3a87e4cuda3std6ranges3__45__cpo4swapE,@object
	.size		_ZN34_INTERNAL_ccdfbd2d_4_k_cu_dce3a87e4cuda3std6ranges3__45__cpo4swapE,(.L_7 - _ZN34_INTERNAL_ccdfbd2d_4_k_cu_dce3a87e4cuda3std6ranges3__45__cpo4swapE)
_ZN34_INTERNAL_ccdfbd2d_4_k_cu_dce3a87e4cuda3std6ranges3__45__cpo4swapE:
	.zero		1
.L_7:


//--------------------- .nv.constant0._Z16markingTopKMasksiiPKlPKiPb --------------------------
	.section	.nv.constant0._Z16markingTopKMasksiiPKlPKiPb,"a",@progbits
	.sectionflags	@""
	.align	4
.nv.constant0._Z16markingTopKMasksiiPKlPKiPb:
	.zero		928


//--------------------- SYMBOLS --------------------------

	.type		.nv.reservedSmem.offset0,@object
	.size		.nv.reservedSmem.offset0,0x4
